//
// Generated by NVIDIA NVVM Compiler
//
// Compiler Build ID: CL-36424714
// Cuda compilation tools, release 13.0, V13.0.88
// Based on NVVM 20.0.0
//

.version 9.0
.target sm_100
.address_size 64

	// .globl	_Z15productoEscalarPfS_S_
// _ZZ15productoEscalarPfS_S_E5cache has been demoted

.visible .entry _Z15productoEscalarPfS_S_(
	.param .u64 .ptr .align 1 _Z15productoEscalarPfS_S__param_0,
	.param .u64 .ptr .align 1 _Z15productoEscalarPfS_S__param_1,
	.param .u64 .ptr .align 1 _Z15productoEscalarPfS_S__param_2
)
{
	.reg .pred 	%p<5>;
	.reg .b32 	%r<13>;
	.reg .b32 	%f<9>;
	.reg .b64 	%rd<10>;
	// demoted variable
	.shared .align 4 .b8 _ZZ15productoEscalarPfS_S_E5cache[128];
	ld.param.u64 	%rd2, [_Z15productoEscalarPfS_S__param_0];
	ld.param.u64 	%rd3, [_Z15productoEscalarPfS_S__param_1];
	ld.param.u64 	%rd1, [_Z15productoEscalarPfS_S__param_2];
	cvta.to.global.u64 	%rd4, %rd3;
	cvta.to.global.u64 	%rd5, %rd2;
	mov.u32 	%r12, %ntid.x;
	mov.u32 	%r2, %tid.x;
	mov.u32 	%r6, %ctaid.x;
	mad.lo.s32 	%r7, %r6, %r12, %r2;
	mul.wide.s32 	%rd6, %r7, 4;
	add.s64 	%rd7, %rd5, %rd6;
	ld.global.f32 	%f1, [%rd7];
	add.s64 	%rd8, %rd4, %rd6;
	ld.global.f32 	%f2, [%rd8];
	mul.f32 	%f3, %f1, %f2;
	shl.b32 	%r8, %r2, 2;
	mov.u32 	%r9, _ZZ15productoEscalarPfS_S_E5cache;
	add.s32 	%r3, %r9, %r8;
	st.shared.f32 	[%r3], %f3;
	bar.sync 	0;
	setp.lt.u32 	%p1, %r12, 2;
	@%p1 bra 	$L__BB0_4;
$L__BB0_1:
	shr.u32 	%r5, %r12, 1;
	setp.ge.u32 	%p2, %r2, %r5;
	@%p2 bra 	$L__BB0_3;
	ld.shared.f32 	%f4, [%r3];
	shl.b32 	%r10, %r5, 2;
	add.s32 	%r11, %r3, %r10;
	ld.shared.f32 	%f5, [%r11];
	add.f32 	%f6, %f4, %f5;
	st.shared.f32 	[%r3], %f6;
$L__BB0_3:
	bar.sync 	0;
	setp.gt.u32 	%p3, %r12, 3;
	mov.u32 	%r12, %r5;
	@%p3 bra 	$L__BB0_1;
$L__BB0_4:
	setp.ne.s32 	%p4, %r2, 0;
	@%p4 bra 	$L__BB0_6;
	ld.shared.f32 	%f7, [_ZZ15productoEscalarPfS_S_E5cache];
	cvta.to.global.u64 	%rd9, %rd1;
	atom.global.add.f32 	%f8, [%rd9], %f7;
$L__BB0_6:
	ret;

}


// ===== COMPILED SASS (sm_100) =====

	.target	sm_100

	.elftype	@"ET_EXEC"


//--------------------- .note.nv.tkinfo           --------------------------
	.section	.note.nv.tkinfo,"",@"SHT_NOTE"
	.sectionflags	@"SHF_NOTE_NV_TKINFO"
	.tkinfo
        /*0018*/ 	.word	0x00000002
        /*0030*/ 	.string	""
        /*0030*/ 	.string	"ptxas"
        /*0030*/ 	.string	"Cuda compilation tools, release 13.0, V13.0.88"
        /*0030*/ 	.string	"Build cuda_13.0.r13.0/compiler.36424714_0"
        /*0030*/ 	.string	"-arch sm_100 -m 64 "



//--------------------- .note.nv.cuinfo           --------------------------
	.section	.note.nv.cuinfo,"",@"SHT_NOTE"
	.sectionflags	@"SHF_NOTE_NV_CUINFO"
        /*0018*/ 	.short	0x0002
        /*001a*/ 	.short	0x0064
        /*001c*/ 	.short	0x0082
	.zero		2


//--------------------- .nv.info                  --------------------------
	.section	.nv.info,"",@"SHT_CUDA_INFO"
	.align	4


	//----- nvinfo : EIATTR_REGCOUNT
	.align		4
        /*0000*/ 	.byte	0x04, 0x2f
        /*0002*/ 	.short	(.L_1 - .L_0)
	.align		4
.L_0:
        /*0004*/ 	.word	index@(_Z15productoEscalarPfS_S_)
        /*0008*/ 	.word	0x0000000a


	//----- nvinfo : EIATTR_FRAME_SIZE
	.align		4
.L_1:
        /*000c*/ 	.byte	0x04, 0x11
        /*000e*/ 	.short	(.L_3 - .L_2)
	.align		4
.L_2:
        /*0010*/ 	.word	index@(_Z15productoEscalarPfS_S_)
        /*0014*/ 	.word	0x00000000


	//----- nvinfo : EIATTR_MIN_STACK_SIZE
	.align		4
.L_3:
        /*0018*/ 	.byte	0x04, 0x12
        /*001a*/ 	.short	(.L_5 - .L_4)
	.align		4
.L_4:
        /*001c*/ 	.word	index@(_Z15productoEscalarPfS_S_)
        /*0020*/ 	.word	0x00000000
.L_5:


//--------------------- .nv.compat                --------------------------
	.section	.nv.compat,"",@"SHT_CUDA_COMPAT_INFO"
	.align	4
        /*0000*/ 	.byte	0x02, 0x09, 0x00, 0x00, 0x02, 0x02, 0x01, 0x00, 0x02, 0x05, 0x05, 0x00, 0x03, 0x07, 0x01, 0x01
        /*0010*/ 	.byte	0x02, 0x03, 0x00, 0x00, 0x02, 0x06, 0x01, 0x00, 0x04, 0x0b, 0x08, 0x00, 0x09, 0x00, 0x00, 0x00
        /*0020*/ 	.byte	0x00, 0x00, 0x00, 0x00


//--------------------- .nv.info._Z15productoEscalarPfS_S_ --------------------------
	.section	.nv.info._Z15productoEscalarPfS_S_,"",@"SHT_CUDA_INFO"
	.sectionflags	@""
	.align	4


	//----- nvinfo : EIATTR_CUDA_API_VERSION
	.align		4
        /*0000*/ 	.byte	0x04, 0x37
        /*0002*/ 	.short	(.L_7 - .L_6)
.L_6:
        /*0004*/ 	.word	0x00000082


	//----- nvinfo : EIATTR_KPARAM_INFO
	.align		4
.L_7:
        /*0008*/ 	.byte	0x04, 0x17
        /*000a*/ 	.short	(.L_9 - .L_8)
.L_8:
        /*000c*/ 	.word	0x00000000
        /*0010*/ 	.short	0x0002
        /*0012*/ 	.short	0x0010
        /*0014*/ 	.byte	0x00, 0xf5, 0x21, 0x00


	//----- nvinfo : EIATTR_KPARAM_INFO
	.align		4
.L_9:
        /*0018*/ 	.byte	0x04, 0x17
        /*001a*/ 	.short	(.L_11 - .L_10)
.L_10:
        /*001c*/ 	.word	0x00000000
        /*0020*/ 	.short	0x0001
        /*0022*/ 	.short	0x0008
        /*0024*/ 	.byte	0x00, 0xf5, 0x21, 0x00


	//----- nvinfo : EIATTR_KPARAM_INFO
	.align		4
.L_11:
        /*0028*/ 	.byte	0x04, 0x17
        /*002a*/ 	.short	(.L_13 - .L_12)
.L_12:
        /*002c*/ 	.word	0x00000000
        /*0030*/ 	.short	0x0000
        /*0032*/ 	.short	0x0000
        /*0034*/ 	.byte	0x00, 0xf5, 0x21, 0x00


	//----- nvinfo : EIATTR_SPARSE_MMA_MASK
	.align		4
.L_13:
        /*0038*/ 	.byte	0x03, 0x50
        /*003a*/ 	.short	0x0000


	//----- nvinfo : EIATTR_MAXREG_COUNT
	.align		4
        /*003c*/ 	.byte	0x03, 0x1b
        /*003e*/ 	.short	0x00ff


	//----- nvinfo : EIATTR_NUM_BARRIERS
	.align		4
        /*0040*/ 	.byte	0x02, 0x4c
        /*0042*/ 	.byte	0x01
	.zero		1


	//----- nvinfo : EIATTR_MERCURY_ISA_VERSION
	.align		4
        /*0044*/ 	.byte	0x03, 0x5f
        /*0046*/ 	.short	0x0101


	//----- nvinfo : EIATTR_VRC_CTA_INIT_COUNT
	.align		4
        /*0048*/ 	.byte	0x02, 0x4a
	.zero		1
	.zero		1


	//----- nvinfo : EIATTR_EXIT_INSTR_OFFSETS
	.align		4
        /*004c*/ 	.byte	0x04, 0x1c
        /*004e*/ 	.short	(.L_15 - .L_14)


	//   ....[0]....
.L_14:
        /*0050*/ 	.word	0x00000220


	//   ....[1]....
        /*0054*/ 	.word	0x00000290


	//----- nvinfo : EIATTR_CBANK_PARAM_SIZE
	.align		4
.L_15:
        /*0058*/ 	.byte	0x03, 0x19
        /*005a*/ 	.short	0x0018


	//----- nvinfo : EIATTR_PARAM_CBANK
	.align		4
        /*005c*/ 	.byte	0x04, 0x0a
        /*005e*/ 	.short	(.L_17 - .L_16)
	.align		4
.L_16:
        /*0060*/ 	.word	index@(.nv.constant0._Z15productoEscalarPfS_S_)
        /*0064*/ 	.short	0x0380
        /*0066*/ 	.short	0x0018


	//----- nvinfo : EIATTR_SW_WAR
	.align		4
.L_17:
        /*0068*/ 	.byte	0x04, 0x36
        /*006a*/ 	.short	(.L_19 - .L_18)
.L_18:
        /*006c*/ 	.word	0x00000008
.L_19:


//--------------------- .nv.callgraph             --------------------------
	.section	.nv.callgraph,"",@"SHT_CUDA_CALLGRAPH"
	.align	4
	.sectionentsize	8
	.align		4
        /*0000*/ 	.word	0x00000000
	.align		4
        /*0004*/ 	.word	0xffffffff
	.align		4
        /*0008*/ 	.word	0x00000000
	.align		4
        /*000c*/ 	.word	0xfffffffe
	.align		4
        /*0010*/ 	.word	0x00000000
	.align		4
        /*0014*/ 	.word	0xfffffffd
	.align		4
        /*0018*/ 	.word	0x00000000
	.align		4
        /*001c*/ 	.word	0xfffffffc


//--------------------- .text._Z15productoEscalarPfS_S_ --------------------------
	.section	.text._Z15productoEscalarPfS_S_,"ax",@progbits
	.align	128
        .global         _Z15productoEscalarPfS_S_
        .type           _Z15productoEscalarPfS_S_,@function
        .size           _Z15productoEscalarPfS_S_,(.L_x_3 - _Z15productoEscalarPfS_S_)
        .other          _Z15productoEscalarPfS_S_,@"STO_CUDA_ENTRY STV_DEFAULT"
_Z15productoEscalarPfS_S_:
.text._Z15productoEscalarPfS_S_:
[----:B------:R-:W-:Y:S01]  /*0000*/  LDC R1, c[0x0][0x37c] ;  /* 0x0000df00ff017b82 */ /* 0x000fe20000000800 */
[----:B------:R-:W0:Y:S07]  /*0010*/  S2R R6, SR_TID.X ;  /* 0x0000000000067919 */ /* 0x000e2e0000002100 */
[----:B------:R-:W1:Y:S01]  /*0020*/  LDC.64 R2, c[0x0][0x380] ;  /* 0x0000e000ff027b82 */ /* 0x000e620000000a00 */
[----:B------:R-:W0:Y:S01]  /*0030*/  LDCU UR8, c[0x0][0x360] ;  /* 0x00006c00ff0877ac */ /* 0x000e220008000800 */
[----:B------:R-:W0:Y:S01]  /*0040*/  S2R R7, SR_CTAID.X ;  /* 0x0000000000077919 */ /* 0x000e220000002500 */
[----:B------:R-:W2:Y:S05]  /*0050*/  LDCU.64 UR6, c[0x0][0x358] ;  /* 0x00006b00ff0677ac */ /* 0x000eaa0008000a00 */
[----:B------:R-:W3:Y:S01]  /*0060*/  LDC.64 R4, c[0x0][0x388] ;  /* 0x0000e200ff047b82 */ /* 0x000ee20000000a00 */
[----:B0-----:R-:W-:-:S04]  /*0070*/  IMAD R7, R7, UR8, R6 ;  /* 0x0000000807077c24 */ /* 0x001fc8000f8e0206 */
[----:B-1----:R-:W-:-:S04]  /*0080*/  IMAD.WIDE R2, R7, 0x4, R2 ;  /* 0x0000000407027825 */ /* 0x002fc800078e0202 */
[----:B---3--:R-:W-:Y:S02]  /*0090*/  IMAD.WIDE R4, R7, 0x4, R4 ;  /* 0x0000000407047825 */ /* 0x008fe400078e0204 */
[----:B--2---:R-:W2:Y:S04]  /*00a0*/  LDG.E R2, desc[UR6][R2.64] ;  /* 0x0000000602027981 */ /* 0x004ea8000c1e1900 */
[----:B------:R-:W2:Y:S01]  /*00b0*/  LDG.E R5, desc[UR6][R4.64] ;  /* 0x0000000604057981 */ /* 0x000ea2000c1e1900 */
[----:B------:R-:W0:Y:S01]  /*00c0*/  S2UR UR5, SR_CgaCtaId ;  /* 0x00000000000579c3 */ /* 0x000e220000008800 */
[----:B------:R-:W-:Y:S01]  /*00d0*/  UMOV UR4, 0x400 ;  /* 0x0000040000047882 */ /* 0x000fe20000000000 */
[----:B------:R-:W-:Y:S01]  /*00e0*/  UISETP.GE.U32.AND UP0, UPT, UR8, 0x2, UPT ;  /* 0x000000020800788c */ /* 0x000fe2000bf06070 */
[----:B------:R-:W-:Y:S01]  /*00f0*/  ISETP.NE.AND P0, PT, R6, RZ, PT ;  /* 0x000000ff0600720c */ /* 0x000fe20003f05270 */
[----:B0-----:R-:W-:-:S06]  /*0100*/  ULEA UR4, UR5, UR4, 0x18 ;  /* 0x0000000405047291 */ /* 0x001fcc000f8ec0ff */
[----:B------:R-:W-:Y:S01]  /*0110*/  LEA R7, R6, UR4, 0x2 ;  /* 0x0000000406077c11 */ /* 0x000fe2000f8e10ff */
[----:B--2---:R-:W-:-:S05]  /*0120*/  FMUL R0, R2, R5 ;  /* 0x0000000502007220 */ /* 0x004fca0000400000 */
[----:B------:R0:W-:Y:S01]  /*0130*/  STS [R7], R0 ;  /* 0x0000000007007388 */ /* 0x0001e20000000800 */
[----:B------:R-:W-:Y:S06]  /*0140*/  BAR.SYNC.DEFER_BLOCKING 0x0 ;  /* 0x0000000000007b1d */ /* 0x000fec0000010000 */
[----:B------:R-:W-:Y:S05]  /*0150*/  BRA.U !UP0, `(.L_x_0) ;  /* 0x0000000108307547 */ /* 0x000fea000b800000 */
[----:B0-----:R-:W-:-:S07]  /*0160*/  MOV R0, UR8 ;  /* 0x0000000800007c02 */ /* 0x001fce0008000f00 */
.L_x_1:
[----:B------:R-:W-:-:S04]  /*0170*/  SHF.R.U32.HI R4, RZ, 0x1, R0 ;  /* 0x00000001ff047819 */ /* 0x000fc80000011600 */
[----:B------:R-:W-:-:S13]  /*0180*/  ISETP.GE.U32.AND P1, PT, R6, R4, PT ;  /* 0x000000040600720c */ /* 0x000fda0003f26070 */
[----:B------:R-:W-:Y:S01]  /*0190*/  @!P1 LEA R3, R4, R7, 0x2 ;  /* 0x0000000704039211 */ /* 0x000fe200078e10ff */
[----:B------:R-:W-:Y:S05]  /*01a0*/  @!P1 LDS R2, [R7] ;  /* 0x0000000007029984 */ /* 0x000fea0000000800 */
[----:B------:R-:W0:Y:S02]  /*01b0*/  @!P1 LDS R3, [R3] ;  /* 0x0000000003039984 */ /* 0x000e240000000800 */
[----:B0-----:R-:W-:-:S05]  /*01c0*/  @!P1 FADD R2, R2, R3 ;  /* 0x0000000302029221 */ /* 0x001fca0000000000 */
[----:B------:R1:W-:Y:S01]  /*01d0*/  @!P1 STS [R7], R2 ;  /* 0x0000000207009388 */ /* 0x0003e20000000800 */
[----:B------:R-:W-:Y:S01]  /*01e0*/  BAR.SYNC.DEFER_BLOCKING 0x0 ;  /* 0x0000000000007b1d */ /* 0x000fe20000010000 */
[----:B------:R-:W-:Y:S02]  /*01f0*/  ISETP.GT.U32.AND P1, PT, R0, 0x3, PT ;  /* 0x000000030000780c */ /* 0x000fe40003f24070 */
[----:B------:R-:W-:-:S11]  /*0200*/  MOV R0, R4 ;  /* 0x0000000400007202 */ /* 0x000fd60000000f00 */
[----:B-1----:R-:W-:Y:S05]  /*0210*/  @P1 BRA `(.L_x_1) ;  /* 0xfffffffc00d41947 */ /* 0x002fea000383ffff */
.L_x_0:
[----:B------:R-:W-:Y:S05]  /*0220*/  @P0 EXIT ;  /* 0x000000000000094d */ /* 0x000fea0003800000 */
[----:B------:R-:W1:Y:S01]  /*0230*/  S2UR UR5, SR_CgaCtaId ;  /* 0x00000000000579c3 */ /* 0x000e620000008800 */
[----:B------:R-:W-:-:S07]  /*0240*/  UMOV UR4, 0x400 ;  /* 0x0000040000047882 */ /* 0x000fce0000000000 */
[----:B------:R-:W2:Y:S01]  /*0250*/  LDC.64 R2, c[0x0][0x390] ;  /* 0x0000e400ff027b82 */ /* 0x000ea20000000a00 */
[----:B-1----:R-:W-:-:S09]  /*0260*/  ULEA UR4, UR5, UR4, 0x18 ;  /* 0x0000000405047291 */ /* 0x002fd2000f8ec0ff */
[----:B------:R-:W2:Y:S04]  /*0270*/  LDS R5, [UR4] ;  /* 0x00000004ff057984 */ /* 0x000ea80008000800 */
[----:B--2---:R-:W-:Y:S01]  /*0280*/  REDG.E.ADD.F32.FTZ.RN.STRONG.GPU desc[UR6][R2.64], R5 ;  /* 0x00000005020079a6 */ /* 0x004fe2000c12f306 */
[----:B------:R-:W-:Y:S05]  /*0290*/  EXIT ;  /* 0x000000000000794d */ /* 0x000fea0003800000 */
.L_x_2:
[----:B------:R-:W-:-:S00]  /*02a0*/  BRA `(.L_x_2) ;  /* 0xfffffffc00fc7947 */ /* 0x000fc0000383ffff */
[----:B------:R-:W-:-:S00]  /*02b0*/  NOP ;  /* 0x0000000000007918 */ /* 0x000fc00000000000 */
        /* <DEDUP_REMOVED lines=12> */
.L_x_3:


//--------------------- .nv.shared._Z15productoEscalarPfS_S_ --------------------------
	.section	.nv.shared._Z15productoEscalarPfS_S_,"aw",@nobits
	.sectionflags	@""
	.align	4
.nv.shared._Z15productoEscalarPfS_S_:
	.zero		1152


//--------------------- .nv.shared.reserved.0     --------------------------
	.section	.nv.shared.reserved.0,"aw",@nobits
	.weak		__nv_reservedSMEM_offset_0_alias
	.size		__nv_reservedSMEM_offset_0_alias, 0, 64
	.other		__nv_reservedSMEM_offset_0_alias,@"STO_CUDA_RESERVED_SHARED STV_DEFAULT"
__nv_reservedSMEM_offset_0_alias:
	.zero		0
	.zero		64


//--------------------- .nv.constant0._Z15productoEscalarPfS_S_ --------------------------
	.section	.nv.constant0._Z15productoEscalarPfS_S_,"a",@progbits
	.sectionflags	@""
	.align	4
.nv.constant0._Z15productoEscalarPfS_S_:
	.zero		920


//--------------------- SYMBOLS --------------------------

	.type		.nv.reservedSmem.offset0,@object
	.size		.nv.reservedSmem.offset0,0x4
	.type		.nv.reservedSmem.cap,@object
	.size		.nv.reservedSmem.cap,0x4
